//
// Generated by NVIDIA NVVM Compiler
//
// Compiler Build ID: CL-36424714
// Cuda compilation tools, release 13.0, V13.0.88
// Based on NVVM 20.0.0
//

.version 9.0
.target sm_100
.address_size 64

	// .globl	_Z8axis_sumPKfPfi
// _ZZ8axis_sumPKfPfiE5cache has been demoted

.visible .entry _Z8axis_sumPKfPfi(
	.param .u64 .ptr .align 1 _Z8axis_sumPKfPfi_param_0,
	.param .u64 .ptr .align 1 _Z8axis_sumPKfPfi_param_1,
	.param .u32 _Z8axis_sumPKfPfi_param_2
)
{
	.reg .pred 	%p<12>;
	.reg .b32 	%r<17>;
	.reg .b32 	%f<12>;
	.reg .b64 	%rd<9>;
	// demoted variable
	.shared .align 4 .b8 _ZZ8axis_sumPKfPfiE5cache[32];
	ld.param.u64 	%rd1, [_Z8axis_sumPKfPfi_param_0];
	ld.param.u64 	%rd2, [_Z8axis_sumPKfPfi_param_1];
	ld.param.u32 	%r5, [_Z8axis_sumPKfPfi_param_2];
	mov.u32 	%r6, %ctaid.x;
	mov.u32 	%r7, %ntid.x;
	mov.u32 	%r1, %tid.x;
	mad.lo.s32 	%r2, %r6, %r7, %r1;
	mov.u32 	%r3, %ctaid.y;
	setp.ge.s32 	%p1, %r2, %r5;
	shl.b32 	%r8, %r1, 2;
	mov.u32 	%r9, _ZZ8axis_sumPKfPfiE5cache;
	add.s32 	%r4, %r9, %r8;
	@%p1 bra 	$L__BB0_2;
	cvta.to.global.u64 	%rd3, %rd1;
	mad.lo.s32 	%r10, %r5, %r3, %r2;
	mul.wide.s32 	%rd4, %r10, 4;
	add.s64 	%rd5, %rd3, %rd4;
	ld.global.f32 	%f1, [%rd5];
	st.shared.f32 	[%r4], %f1;
$L__BB0_2:
	bar.sync 	0;
	and.b32  	%r11, %r1, 1;
	setp.eq.b32 	%p2, %r11, 1;
	add.s32 	%r12, %r2, 1;
	setp.ge.s32 	%p3, %r12, %r5;
	or.pred  	%p4, %p2, %p3;
	@%p4 bra 	$L__BB0_4;
	ld.shared.f32 	%f2, [%r4+4];
	ld.shared.f32 	%f3, [%r4];
	add.f32 	%f4, %f2, %f3;
	st.shared.f32 	[%r4], %f4;
$L__BB0_4:
	bar.sync 	0;
	and.b32  	%r13, %r1, 3;
	setp.ne.s32 	%p5, %r13, 0;
	add.s32 	%r14, %r2, 2;
	setp.ge.s32 	%p6, %r14, %r5;
	or.pred  	%p7, %p5, %p6;
	@%p7 bra 	$L__BB0_6;
	ld.shared.f32 	%f5, [%r4+8];
	ld.shared.f32 	%f6, [%r4];
	add.f32 	%f7, %f5, %f6;
	st.shared.f32 	[%r4], %f7;
$L__BB0_6:
	bar.sync 	0;
	and.b32  	%r15, %r1, 7;
	setp.ne.s32 	%p8, %r15, 0;
	add.s32 	%r16, %r2, 4;
	setp.ge.s32 	%p9, %r16, %r5;
	or.pred  	%p10, %p8, %p9;
	@%p10 bra 	$L__BB0_8;
	ld.shared.f32 	%f8, [%r4+16];
	ld.shared.f32 	%f9, [%r4];
	add.f32 	%f10, %f8, %f9;
	st.shared.f32 	[%r4], %f10;
$L__BB0_8:
	bar.sync 	0;
	setp.ne.s32 	%p11, %r1, 0;
	@%p11 bra 	$L__BB0_10;
	ld.shared.f32 	%f11, [_ZZ8axis_sumPKfPfiE5cache];
	cvta.to.global.u64 	%rd6, %rd2;
	mul.wide.u32 	%rd7, %r3, 4;
	add.s64 	%rd8, %rd6, %rd7;
	st.global.f32 	[%rd8], %f11;
$L__BB0_10:
	ret;

}


// ===== COMPILED SASS (sm_100) =====

	.target	sm_100

	.elftype	@"ET_EXEC"


//--------------------- .note.nv.tkinfo           --------------------------
	.section	.note.nv.tkinfo,"",@"SHT_NOTE"
	.sectionflags	@"SHF_NOTE_NV_TKINFO"
	.tkinfo
        /*0018*/ 	.word	0x00000002
        /*0030*/ 	.string	""
        /*0030*/ 	.string	"ptxas"
        /*0030*/ 	.string	"Cuda compilation tools, release 13.0, V13.0.88"
        /*0030*/ 	.string	"Build cuda_13.0.r13.0/compiler.36424714_0"
        /*0030*/ 	.string	"-arch sm_100 -m 64 "



//--------------------- .note.nv.cuinfo           --------------------------
	.section	.note.nv.cuinfo,"",@"SHT_NOTE"
	.sectionflags	@"SHF_NOTE_NV_CUINFO"
        /*0018*/ 	.short	0x0002
        /*001a*/ 	.short	0x0064
        /*001c*/ 	.short	0x0082
	.zero		2


//--------------------- .nv.info                  --------------------------
	.section	.nv.info,"",@"SHT_CUDA_INFO"
	.align	4


	//----- nvinfo : EIATTR_REGCOUNT
	.align		4
        /*0000*/ 	.byte	0x04, 0x2f
        /*0002*/ 	.short	(.L_1 - .L_0)
	.align		4
.L_0:
        /*0004*/ 	.word	index@(_Z8axis_sumPKfPfi)
        /*0008*/ 	.word	0x0000000c


	//----- nvinfo : EIATTR_FRAME_SIZE
	.align		4
.L_1:
        /*000c*/ 	.byte	0x04, 0x11
        /*000e*/ 	.short	(.L_3 - .L_2)
	.align		4
.L_2:
        /*0010*/ 	.word	index@(_Z8axis_sumPKfPfi)
        /*0014*/ 	.word	0x00000000


	//----- nvinfo : EIATTR_MIN_STACK_SIZE
	.align		4
.L_3:
        /*0018*/ 	.byte	0x04, 0x12
        /*001a*/ 	.short	(.L_5 - .L_4)
	.align		4
.L_4:
        /*001c*/ 	.word	index@(_Z8axis_sumPKfPfi)
        /*0020*/ 	.word	0x00000000
.L_5:


//--------------------- .nv.compat                --------------------------
	.section	.nv.compat,"",@"SHT_CUDA_COMPAT_INFO"
	.align	4
        /*0000*/ 	.byte	0x02, 0x09, 0x00, 0x00, 0x02, 0x02, 0x01, 0x00, 0x02, 0x05, 0x05, 0x00, 0x03, 0x07, 0x01, 0x01
        /*0010*/ 	.byte	0x02, 0x03, 0x00, 0x00, 0x02, 0x06, 0x01, 0x00, 0x04, 0x0b, 0x08, 0x00, 0x09, 0x00, 0x00, 0x00
        /*0020*/ 	.byte	0x00, 0x00, 0x00, 0x00


//--------------------- .nv.info._Z8axis_sumPKfPfi --------------------------
	.section	.nv.info._Z8axis_sumPKfPfi,"",@"SHT_CUDA_INFO"
	.sectionflags	@""
	.align	4


	//----- nvinfo : EIATTR_CUDA_API_VERSION
	.align		4
        /*0000*/ 	.byte	0x04, 0x37
        /*0002*/ 	.short	(.L_7 - .L_6)
.L_6:
        /*0004*/ 	.word	0x00000082


	//----- nvinfo : EIATTR_KPARAM_INFO
	.align		4
.L_7:
        /*0008*/ 	.byte	0x04, 0x17
        /*000a*/ 	.short	(.L_9 - .L_8)
.L_8:
        /*000c*/ 	.word	0x00000000
        /*0010*/ 	.short	0x0002
        /*0012*/ 	.short	0x0010
        /*0014*/ 	.byte	0x00, 0xf0, 0x11, 0x00


	//----- nvinfo : EIATTR_KPARAM_INFO
	.align		4
.L_9:
        /*0018*/ 	.byte	0x04, 0x17
        /*001a*/ 	.short	(.L_11 - .L_10)
.L_10:
        /*001c*/ 	.word	0x00000000
        /*0020*/ 	.short	0x0001
        /*0022*/ 	.short	0x0008
        /*0024*/ 	.byte	0x00, 0xf5, 0x21, 0x00


	//----- nvinfo : EIATTR_KPARAM_INFO
	.align		4
.L_11:
        /*0028*/ 	.byte	0x04, 0x17
        /*002a*/ 	.short	(.L_13 - .L_12)
.L_12:
        /*002c*/ 	.word	0x00000000
        /*0030*/ 	.short	0x0000
        /*0032*/ 	.short	0x0000
        /*0034*/ 	.byte	0x00, 0xf5, 0x21, 0x00


	//----- nvinfo : EIATTR_SPARSE_MMA_MASK
	.align		4
.L_13:
        /*0038*/ 	.byte	0x03, 0x50
        /*003a*/ 	.short	0x0000


	//----- nvinfo : EIATTR_MAXREG_COUNT
	.align		4
        /*003c*/ 	.byte	0x03, 0x1b
        /*003e*/ 	.short	0x00ff


	//----- nvinfo : EIATTR_NUM_BARRIERS
	.align		4
        /*0040*/ 	.byte	0x02, 0x4c
        /*0042*/ 	.byte	0x01
	.zero		1


	//----- nvinfo : EIATTR_MERCURY_ISA_VERSION
	.align		4
        /*0044*/ 	.byte	0x03, 0x5f
        /*0046*/ 	.short	0x0101


	//----- nvinfo : EIATTR_VRC_CTA_INIT_COUNT
	.align		4
        /*0048*/ 	.byte	0x02, 0x4a
	.zero		1
	.zero		1


	//----- nvinfo : EIATTR_EXIT_INSTR_OFFSETS
	.align		4
        /*004c*/ 	.byte	0x04, 0x1c
        /*004e*/ 	.short	(.L_15 - .L_14)


	//   ....[0]....
.L_14:
        /*0050*/ 	.word	0x000002d0


	//   ....[1]....
        /*0054*/ 	.word	0x00000320


	//----- nvinfo : EIATTR_CBANK_PARAM_SIZE
	.align		4
.L_15:
        /*0058*/ 	.byte	0x03, 0x19
        /*005a*/ 	.short	0x0014


	//----- nvinfo : EIATTR_PARAM_CBANK
	.align		4
        /*005c*/ 	.byte	0x04, 0x0a
        /*005e*/ 	.short	(.L_17 - .L_16)
	.align		4
.L_16:
        /*0060*/ 	.word	index@(.nv.constant0._Z8axis_sumPKfPfi)
        /*0064*/ 	.short	0x0380
        /*0066*/ 	.short	0x0014


	//----- nvinfo : EIATTR_SW_WAR
	.align		4
.L_17:
        /*0068*/ 	.byte	0x04, 0x36
        /*006a*/ 	.short	(.L_19 - .L_18)
.L_18:
        /*006c*/ 	.word	0x00000008
.L_19:


//--------------------- .nv.callgraph             --------------------------
	.section	.nv.callgraph,"",@"SHT_CUDA_CALLGRAPH"
	.align	4
	.sectionentsize	8
	.align		4
        /*0000*/ 	.word	0x00000000
	.align		4
        /*0004*/ 	.word	0xffffffff
	.align		4
        /*0008*/ 	.word	0x00000000
	.align		4
        /*000c*/ 	.word	0xfffffffe
	.align		4
        /*0010*/ 	.word	0x00000000
	.align		4
        /*0014*/ 	.word	0xfffffffd
	.align		4
        /*0018*/ 	.word	0x00000000
	.align		4
        /*001c*/ 	.word	0xfffffffc


//--------------------- .text._Z8axis_sumPKfPfi   --------------------------
	.section	.text._Z8axis_sumPKfPfi,"ax",@progbits
	.align	128
        .global         _Z8axis_sumPKfPfi
        .type           _Z8axis_sumPKfPfi,@function
        .size           _Z8axis_sumPKfPfi,(.L_x_1 - _Z8axis_sumPKfPfi)
        .other          _Z8axis_sumPKfPfi,@"STO_CUDA_ENTRY STV_DEFAULT"
_Z8axis_sumPKfPfi:
.text._Z8axis_sumPKfPfi:
[----:B------:R-:W-:Y:S01]  /*0000*/  LDC R1, c[0x0][0x37c] ;  /* 0x0000df00ff017b82 */ /* 0x000fe20000000800 */
[----:B------:R-:W0:Y:S07]  /*0010*/  S2R R7, SR_TID.X ;  /* 0x0000000000077919 */ /* 0x000e2e0000002100 */
[----:B------:R-:W0:Y:S01]  /*0020*/  S2UR UR4, SR_CTAID.X ;  /* 0x00000000000479c3 */ /* 0x000e220000002500 */
[----:B------:R-:W1:Y:S01]  /*0030*/  LDCU UR8, c[0x0][0x390] ;  /* 0x00007200ff0877ac */ /* 0x000e620008000800 */
[----:B------:R-:W2:Y:S01]  /*0040*/  S2R R9, SR_CTAID.Y ;  /* 0x0000000000097919 */ /* 0x000ea20000002600 */
[----:B------:R-:W3:Y:S05]  /*0050*/  LDCU.64 UR6, c[0x0][0x358] ;  /* 0x00006b00ff0677ac */ /* 0x000eea0008000a00 */
[----:B------:R-:W0:Y:S02]  /*0060*/  LDC R0, c[0x0][0x360] ;  /* 0x0000d800ff007b82 */ /* 0x000e240000000800 */
[----:B0-----:R-:W-:-:S05]  /*0070*/  IMAD R0, R0, UR4, R7 ;  /* 0x0000000400007c24 */ /* 0x001fca000f8e0207 */
[----:B-1----:R-:W-:-:S13]  /*0080*/  ISETP.GE.AND P0, PT, R0, UR8, PT ;  /* 0x0000000800007c0c */ /* 0x002fda000bf06270 */
[----:B------:R-:W0:Y:S01]  /*0090*/  @!P0 LDC.64 R2, c[0x0][0x380] ;  /* 0x0000e000ff028b82 */ /* 0x000e220000000a00 */
[----:B--2---:R-:W-:-:S04]  /*00a0*/  @!P0 IMAD R5, R9, UR8, R0 ;  /* 0x0000000809058c24 */ /* 0x004fc8000f8e0200 */
[----:B0-----:R-:W-:-:S06]  /*00b0*/  @!P0 IMAD.WIDE R2, R5, 0x4, R2 ;  /* 0x0000000405028825 */ /* 0x001fcc00078e0202 */
[----:B---3--:R-:W2:Y:S01]  /*00c0*/  @!P0 LDG.E R3, desc[UR6][R2.64] ;  /* 0x0000000602038981 */ /* 0x008ea2000c1e1900 */
[----:B------:R-:W0:Y:S01]  /*00d0*/  S2UR UR5, SR_CgaCtaId ;  /* 0x00000000000579c3 */ /* 0x000e220000008800 */
[C---:B------:R-:W-:Y:S01]  /*00e0*/  VIADD R4, R0.reuse, 0x1 ;  /* 0x0000000100047836 */ /* 0x040fe20000000000 */
[----:B------:R-:W-:Y:S01]  /*00f0*/  UMOV UR4, 0x400 ;  /* 0x0000040000047882 */ /* 0x000fe20000000000 */
[C---:B------:R-:W-:Y:S02]  /*0100*/  VIADD R6, R0.reuse, 0x2 ;  /* 0x0000000200067836 */ /* 0x040fe40000000000 */
[----:B------:R-:W-:Y:S01]  /*0110*/  VIADD R0, R0, 0x4 ;  /* 0x0000000400007836 */ /* 0x000fe20000000000 */
[----:B------:R-:W-:Y:S02]  /*0120*/  ISETP.GE.AND P1, PT, R4, UR8, PT ;  /* 0x0000000804007c0c */ /* 0x000fe4000bf26270 */
[----:B------:R-:W-:-:S04]  /*0130*/  LOP3.LUT R4, R7, 0x1, RZ, 0xc0, !PT ;  /* 0x0000000107047812 */ /* 0x000fc800078ec0ff */
[----:B------:R-:W-:Y:S01]  /*0140*/  ISETP.EQ.U32.OR P1, PT, R4, 0x1, P1 ;  /* 0x000000010400780c */ /* 0x000fe20000f22470 */
[----:B0-----:R-:W-:-:S06]  /*0150*/  ULEA UR4, UR5, UR4, 0x18 ;  /* 0x0000000405047291 */ /* 0x001fcc000f8ec0ff */
[----:B------:R-:W-:-:S05]  /*0160*/  LEA R4, R7, UR4, 0x2 ;  /* 0x0000000407047c11 */ /* 0x000fca000f8e10ff */
[----:B--2---:R-:W-:Y:S01]  /*0170*/  @!P0 STS [R4], R3 ;  /* 0x0000000304008388 */ /* 0x004fe20000000800 */
[----:B------:R-:W-:Y:S01]  /*0180*/  BAR.SYNC.DEFER_BLOCKING 0x0 ;  /* 0x0000000000007b1d */ /* 0x000fe20000010000 */
[----:B------:R-:W-:-:S04]  /*0190*/  LOP3.LUT P0, RZ, R7, 0x3, RZ, 0xc0, !PT ;  /* 0x0000000307ff7812 */ /* 0x000fc8000780c0ff */
[----:B------:R-:W-:Y:S01]  /*01a0*/  ISETP.GE.OR P0, PT, R6, UR8, P0 ;  /* 0x0000000806007c0c */ /* 0x000fe20008706670 */
[----:B------:R-:W-:Y:S04]  /*01b0*/  @!P1 LDS R2, [R4+0x4] ;  /* 0x0000040004029984 */ /* 0x000fe80000000800 */
[----:B------:R-:W0:Y:S02]  /*01c0*/  @!P1 LDS R5, [R4] ;  /* 0x0000000004059984 */ /* 0x000e240000000800 */
[----:B0-----:R-:W-:-:S05]  /*01d0*/  @!P1 FADD R5, R2, R5 ;  /* 0x0000000502059221 */ /* 0x001fca0000000000 */
[----:B------:R-:W-:Y:S01]  /*01e0*/  @!P1 STS [R4], R5 ;  /* 0x0000000504009388 */ /* 0x000fe20000000800 */
        /* <DEDUP_REMOVED lines=8> */
[----:B------:R-:W-:-:S05]  /*0270*/  ISETP.NE.AND P0, PT, R7, RZ, PT ;  /* 0x000000ff0700720c */ /* 0x000fca0003f05270 */
[----:B------:R-:W-:Y:S04]  /*0280*/  @!P1 LDS R0, [R4+0x10] ;  /* 0x0000100004009984 */ /* 0x000fe80000000800 */
[----:B------:R-:W0:Y:S02]  /*0290*/  @!P1 LDS R5, [R4] ;  /* 0x0000000004059984 */ /* 0x000e240000000800 */
[----:B0-----:R-:W-:-:S05]  /*02a0*/  @!P1 FADD R5, R0, R5 ;  /* 0x0000000500059221 */ /* 0x001fca0000000000 */
[----:B------:R0:W-:Y:S01]  /*02b0*/  @!P1 STS [R4], R5 ;  /* 0x0000000504009388 */ /* 0x0001e20000000800 */
[----:B------:R-:W-:Y:S06]  /*02c0*/  BAR.SYNC.DEFER_BLOCKING 0x0 ;  /* 0x0000000000007b1d */ /* 0x000fec0000010000 */
[----:B------:R-:W-:Y:S05]  /*02d0*/  @P0 EXIT ;  /* 0x000000000000094d */ /* 0x000fea0003800000 */
[----:B0-----:R-:W0:Y:S01]  /*02e0*/  LDS R5, [UR4] ;  /* 0x00000004ff057984 */ /* 0x001e220008000800 */
[----:B------:R-:W1:Y:S02]  /*02f0*/  LDC.64 R2, c[0x0][0x388] ;  /* 0x0000e200ff027b82 */ /* 0x000e640000000a00 */
[----:B-1----:R-:W-:-:S05]  /*0300*/  IMAD.WIDE.U32 R2, R9, 0x4, R2 ;  /* 0x0000000409027825 */ /* 0x002fca00078e0002 */
[----:B0-----:R-:W-:Y:S01]  /*0310*/  STG.E desc[UR6][R2.64], R5 ;  /* 0x0000000502007986 */ /* 0x001fe2000c101906 */
[----:B------:R-:W-:Y:S05]  /*0320*/  EXIT ;  /* 0x000000000000794d */ /* 0x000fea0003800000 */
.L_x_0:
[----:B------:R-:W-:-:S00]  /*0330*/  BRA `(.L_x_0) ;  /* 0xfffffffc00fc7947 */ /* 0x000fc0000383ffff */
[----:B------:R-:W-:-:S00]  /*0340*/  NOP ;  /* 0x0000000000007918 */ /* 0x000fc00000000000 */
        /* <DEDUP_REMOVED lines=11> */
.L_x_1:


//--------------------- .nv.shared._Z8axis_sumPKfPfi --------------------------
	.section	.nv.shared._Z8axis_sumPKfPfi,"aw",@nobits
	.sectionflags	@""
	.align	4
.nv.shared._Z8axis_sumPKfPfi:
	.zero		1056


//--------------------- .nv.shared.reserved.0     --------------------------
	.section	.nv.shared.reserved.0,"aw",@nobits
	.weak		__nv_reservedSMEM_offset_0_alias
	.size		__nv_reservedSMEM_offset_0_alias, 0, 64
	.other		__nv_reservedSMEM_offset_0_alias,@"STO_CUDA_RESERVED_SHARED STV_DEFAULT"
__nv_reservedSMEM_offset_0_alias:
	.zero		0
	.zero		64


//--------------------- .nv.constant0._Z8axis_sumPKfPfi --------------------------
	.section	.nv.constant0._Z8axis_sumPKfPfi,"a",@progbits
	.sectionflags	@""
	.align	4
.nv.constant0._Z8axis_sumPKfPfi:
	.zero		916


//--------------------- SYMBOLS --------------------------

	.type		.nv.reservedSmem.offset0,@object
	.size		.nv.reservedSmem.offset0,0x4
	.type		.nv.reservedSmem.cap,@object
	.size		.nv.reservedSmem.cap,0x4
